	.headerflags	@"EF_CUDA_TEXMODE_UNIFIED EF_CUDA_64BIT_ADDRESS EF_CUDA_ACCELERATORS EF_CUDA_SM90 EF_CUDA_VIRTUAL_SM(EF_CUDA_SM90)"
	.elftype	@"ET_EXEC"


//--------------------- .nv.info                  --------------------------
	.section	.nv.info,"",@"SHT_CUDA_INFO"
	.align	4


	//----- nvinfo : EIATTR_REGCOUNT
	.align		4
        /*0000*/ 	.byte	0x04, 0x2f
        /*0002*/ 	.short	(.L_1 - .L_0)
	.align		4
.L_0:
        /*0004*/ 	.word	index@(triton_poi_fused_slice_18)
        /*0008*/ 	.word	0x00000012


	//----- nvinfo : EIATTR_MIN_STACK_SIZE
	.align		4
.L_1:
        /*000c*/ 	.byte	0x04, 0x12
        /*000e*/ 	.short	(.L_3 - .L_2)
	.align		4
.L_2:
        /*0010*/ 	.word	index@(triton_poi_fused_slice_18)
        /*0014*/ 	.word	0x00000000


	//----- nvinfo : EIATTR_FRAME_SIZE
	.align		4
.L_3:
        /*0018*/ 	.byte	0x04, 0x11
        /*001a*/ 	.short	(.L_5 - .L_4)
	.align		4
.L_4:
        /*001c*/ 	.word	index@(triton_poi_fused_slice_18)
        /*0020*/ 	.word	0x00000000


	//----- nvinfo : EIATTR_MIN_STACK_SIZE
	.align		4
.L_5:
        /*0024*/ 	.byte	0x04, 0x12
        /*0026*/ 	.short	(.L_7 - .L_6)
	.align		4
.L_6:
        /*0028*/ 	.word	index@(triton_poi_fused_slice_18)
        /*002c*/ 	.word	0x00000000
.L_7:


//--------------------- .nv.info.triton_poi_fused_slice_18 --------------------------
	.section	.nv.info.triton_poi_fused_slice_18,"",@"SHT_CUDA_INFO"
	.sectionflags	@""
	.align	4


	//----- nvinfo : EIATTR_CUDA_API_VERSION
	.align		4
        /*0000*/ 	.byte	0x04, 0x37
        /*0002*/ 	.short	(.L_9 - .L_8)
.L_8:
        /*0004*/ 	.word	0x0000007c


	//----- nvinfo : EIATTR_KPARAM_INFO
	.align		4
.L_9:
        /*0008*/ 	.byte	0x04, 0x17
        /*000a*/ 	.short	(.L_11 - .L_10)
.L_10:
        /*000c*/ 	.word	0x00000000
        /*0010*/ 	.short	0x0003
        /*0012*/ 	.short	0x0014
        /*0014*/ 	.byte	0x00, 0xf0, 0x11, 0x00


	//----- nvinfo : EIATTR_KPARAM_INFO
	.align		4
.L_11:
        /*0018*/ 	.byte	0x04, 0x17
        /*001a*/ 	.short	(.L_13 - .L_12)
.L_12:
        /*001c*/ 	.word	0x00000000
        /*0020*/ 	.short	0x0002
        /*0022*/ 	.short	0x0010
        /*0024*/ 	.byte	0x00, 0xf0, 0x11, 0x00


	//----- nvinfo : EIATTR_KPARAM_INFO
	.align		4
.L_13:
        /*0028*/ 	.byte	0x04, 0x17
        /*002a*/ 	.short	(.L_15 - .L_14)
.L_14:
        /*002c*/ 	.word	0x00000000
        /*0030*/ 	.short	0x0001
        /*0032*/ 	.short	0x0008
        /*0034*/ 	.byte	0x00, 0xf4, 0x21, 0x00


	//----- nvinfo : EIATTR_KPARAM_INFO
	.align		4
.L_15:
        /*0038*/ 	.byte	0x04, 0x17
        /*003a*/ 	.short	(.L_17 - .L_16)
.L_16:
        /*003c*/ 	.word	0x00000000
        /*0040*/ 	.short	0x0000
        /*0042*/ 	.short	0x0000
        /*0044*/ 	.byte	0x00, 0xf4, 0x21, 0x00


	//----- nvinfo : EIATTR_SPARSE_MMA_MASK
	.align		4
.L_17:
        /*0048*/ 	.byte	0x03, 0x50
        /*004a*/ 	.short	0x0000


	//----- nvinfo : EIATTR_MAXREG_COUNT
	.align		4
        /*004c*/ 	.byte	0x03, 0x1b
        /*004e*/ 	.short	0x00ff


	//----- nvinfo : EIATTR_EXIT_INSTR_OFFSETS
	.align		4
        /*0050*/ 	.byte	0x04, 0x1c
        /*0052*/ 	.short	(.L_19 - .L_18)


	//   ....[0]....
.L_18:
        /*0054*/ 	.word	0x00000260


	//   ....[1]....
        /*0058*/ 	.word	0x00000280


	//----- nvinfo : EIATTR_REQNTID
	.align		4
.L_19:
        /*005c*/ 	.byte	0x04, 0x10
        /*005e*/ 	.short	(.L_21 - .L_20)
.L_20:
        /*0060*/ 	.word	0x00000020
        /*0064*/ 	.word	0x00000001
        /*0068*/ 	.word	0x00000001


	//----- nvinfo : EIATTR_CBANK_PARAM_SIZE
	.align		4
.L_21:
        /*006c*/ 	.byte	0x03, 0x19
        /*006e*/ 	.short	0x0018


	//----- nvinfo : EIATTR_PARAM_CBANK
	.align		4
        /*0070*/ 	.byte	0x04, 0x0a
        /*0072*/ 	.short	(.L_23 - .L_22)
	.align		4
.L_22:
        /*0074*/ 	.word	index@(.nv.constant0.triton_poi_fused_slice_18)
        /*0078*/ 	.short	0x0210
        /*007a*/ 	.short	0x0018


	//----- nvinfo : EIATTR_SW_WAR
	.align		4
.L_23:
        /*007c*/ 	.byte	0x04, 0x36
        /*007e*/ 	.short	(.L_25 - .L_24)
.L_24:
        /*0080*/ 	.word	0x00000008
.L_25:


//--------------------- .nv.callgraph             --------------------------
	.section	.nv.callgraph,"",@"SHT_CUDA_CALLGRAPH"
	.align	4
	.sectionentsize	8
	.align		4
        /*0000*/ 	.word	0x00000000
	.align		4
        /*0004*/ 	.word	0xffffffff
	.align		4
        /*0008*/ 	.word	0x00000000
	.align		4
        /*000c*/ 	.word	0xfffffffe
	.align		4
        /*0010*/ 	.word	0x00000000
	.align		4
        /*0014*/ 	.word	0xfffffffd
	.align		4
        /*0018*/ 	.word	0x00000000
	.align		4
        /*001c*/ 	.word	0xfffffffc


//--------------------- .text.triton_poi_fused_slice_18 --------------------------
	.section	.text.triton_poi_fused_slice_18,"ax",@progbits
	.align	128
        .global         triton_poi_fused_slice_18
        .type           triton_poi_fused_slice_18,@function
        .size           triton_poi_fused_slice_18,(.L_x_1 - triton_poi_fused_slice_18)
        .other          triton_poi_fused_slice_18,@"STO_CUDA_ENTRY STV_DEFAULT"
triton_poi_fused_slice_18:
.text.triton_poi_fused_slice_18:
[----:B------:R-:W0:Y:S02]  /*0000*/  LDC R1, c[0x0][0x28] ;  /* 0x00000a00ff017b82 */ /* 0x000e240000000800 */
[----:B------:R-:W1:Y:S01]  /*0010*/  S2R R2, SR_TID.X ;  /* 0x0000000000027919 */ /* 0x000e620000002100 */
[----:B------:R-:W2:Y:S01]  /*0020*/  S2UR UR4, SR_CTAID.Y ;  /* 0x00000000000479c3 */ /* 0x000ea20000002600 */
[----:B------:R-:W-:Y:S01]  /*0030*/  HFMA2.MMA R11, -RZ, RZ, 0, 0 ;  /* 0x00000000ff0b7435 */ /* 0x000fe200000001ff */
[----:B------:R-:W3:Y:S06]  /*0040*/  S2R R9, SR_CTAID.X ;  /* 0x0000000000097919 */ /* 0x000eec0000002500 */
[----:B------:R-:W4:Y:S01]  /*0050*/  LDC.64 R4, c[0x0][0x210] ;  /* 0x00008400ff047b82 */ /* 0x000f220000000a00 */
[----:B--2---:R-:W-:Y:S01]  /*0060*/  USHF.L.U32 UR4, UR4, 0x4, URZ ;  /* 0x0000000404047899 */ /* 0x004fe2000800063f */
[----:B-1----:R-:W-:-:S04]  /*0070*/  SHF.R.U32.HI R0, RZ, 0x2, R2 ;  /* 0x00000002ff007819 */ /* 0x002fc80000011602 */
[----:B------:R-:W-:-:S04]  /*0080*/  SGXT.U32 R0, R0, 0x3 ;  /* 0x000000030000781a */ /* 0x000fc80000000000 */
[----:B------:R-:W-:Y:S01]  /*0090*/  LOP3.LUT R7, R0, UR4, RZ, 0xfc, !PT ;  /* 0x0000000400077c12 */ /* 0x000fe2000f8efcff */
[----:B------:R-:W-:Y:S01]  /*00a0*/  ULDC.64 UR4, c[0x0][0x208] ;  /* 0x0000820000047ab9 */ /* 0x000fe20000000a00 */
[----:B------:R-:W-:Y:S02]  /*00b0*/  LOP3.LUT R0, R2, 0x3, RZ, 0xc0, !PT ;  /* 0x0000000302007812 */ /* 0x000fe400078ec0ff */
[C---:B------:R-:W-:Y:S01]  /*00c0*/  LOP3.LUT R2, R7.reuse, 0x8, RZ, 0xfc, !PT ;  /* 0x0000000807027812 */ /* 0x040fe200078efcff */
[----:B------:R-:W-:Y:S01]  /*00d0*/  IMAD.HI R3, R7, 0x55555556, RZ ;  /* 0x5555555607037827 */ /* 0x000fe200078e02ff */
[----:B---3--:R-:W-:-:S03]  /*00e0*/  LEA R0, R9, R0, 0x2 ;  /* 0x0000000009007211 */ /* 0x008fc600078e10ff */
[----:B------:R-:W-:Y:S01]  /*00f0*/  IMAD.HI R8, R2, 0x55555556, RZ ;  /* 0x5555555602087827 */ /* 0x000fe200078e02ff */
[----:B------:R-:W-:Y:S02]  /*0100*/  LEA.HI R6, R3, R3, RZ, 0x1 ;  /* 0x0000000303067211 */ /* 0x000fe400078f08ff */
[----:B------:R-:W-:Y:S02]  /*0110*/  ISETP.GE.AND P0, PT, R0, 0x3, PT ;  /* 0x000000030000780c */ /* 0x000fe40003f06270 */
[----:B------:R-:W-:Y:S01]  /*0120*/  LEA.HI R9, R8, R8, RZ, 0x1 ;  /* 0x0000000808097211 */ /* 0x000fe200078f08ff */
[----:B------:R-:W-:Y:S01]  /*0130*/  IMAD R3, R6, -0x3, R7 ;  /* 0xfffffffd06037824 */ /* 0x000fe200078e0207 */
[----:B------:R-:W-:Y:S02]  /*0140*/  ISETP.LT.AND P1, PT, R7, 0xc, !P0 ;  /* 0x0000000c0700780c */ /* 0x000fe40004721270 */
[----:B------:R-:W-:Y:S01]  /*0150*/  ISETP.LT.AND P0, PT, R2, 0xc, !P0 ;  /* 0x0000000c0200780c */ /* 0x000fe20004701270 */
[----:B------:R-:W-:-:S02]  /*0160*/  IMAD R3, R0, 0x3, R3 ;  /* 0x0000000300037824 */ /* 0x000fc400078e0203 */
[C---:B------:R-:W-:Y:S02]  /*0170*/  IMAD R8, R9.reuse, -0x3, R2 ;  /* 0xfffffffd09087824 */ /* 0x040fe400078e0202 */
[----:B------:R-:W-:Y:S02]  /*0180*/  IMAD R3, R6, 0x12, R3 ;  /* 0x0000001206037824 */ /* 0x000fe400078e0203 */
[----:B------:R-:W-:Y:S02]  /*0190*/  IMAD R9, R9, 0x12, R8 ;  /* 0x0000001209097824 */ /* 0x000fe400078e0208 */
[----:B----4-:R-:W-:-:S04]  /*01a0*/  IMAD.WIDE R2, R3, 0x4, R4 ;  /* 0x0000000403027825 */ /* 0x010fc800078e0204 */
[----:B------:R-:W-:Y:S01]  /*01b0*/  IMAD R9, R0, 0x3, R9 ;  /* 0x0000000300097824 */ /* 0x000fe200078e0209 */
[----:B------:R-:W2:Y:S01]  /*01c0*/  @P1 LDG.E.EL R11, desc[UR4][R2.64] ;  /* 0x00000004020b1981 */ /* 0x000ea2000c2e1900 */
[----:B------:R-:W-:Y:S02]  /*01d0*/  MOV R13, RZ ;  /* 0x000000ff000d7202 */ /* 0x000fe40000000f00 */
[----:B------:R-:W-:Y:S02]  /*01e0*/  IMAD.WIDE R4, R9, 0x4, R4 ;  /* 0x0000000409047825 */ /* 0x000fe400078e0204 */
[----:B------:R-:W1:Y:S02]  /*01f0*/  LDC.64 R8, c[0x0][0x218] ;  /* 0x00008600ff087b82 */ /* 0x000e640000000a00 */
[----:B------:R-:W-:Y:S01]  /*0200*/  IMAD R7, R7, 0x3, R0 ;  /* 0x0000000307077824 */ /* 0x000fe200078e0200 */
[----:B------:R3:W5:Y:S04]  /*0210*/  @P0 LDG.E.EL R13, desc[UR4][R4.64] ;  /* 0x00000004040d0981 */ /* 0x000768000c2e1900 */
[----:B------:R-:W-:Y:S01]  /*0220*/  IADD3 R15, R7, 0x18, RZ ;  /* 0x00000018070f7810 */ /* 0x000fe20007ffe0ff */
[----:B-1----:R-:W-:-:S04]  /*0230*/  IMAD.WIDE R6, R7, 0x4, R8 ;  /* 0x0000000407067825 */ /* 0x002fc800078e0208 */
[----:B------:R-:W-:Y:S01]  /*0240*/  IMAD.WIDE R8, R15, 0x4, R8 ;  /* 0x000000040f087825 */ /* 0x000fe200078e0208 */
[----:B--2---:R3:W-:Y:S01]  /*0250*/  @P1 STG.E desc[UR4][R6.64], R11 ;  /* 0x0000000b06001986 */ /* 0x0047e2000c101904 */
[----:B------:R-:W-:Y:S05]  /*0260*/  @!P0 EXIT ;  /* 0x000000000000894d */ /* 0x000fea0003800000 */
[----:B-----5:R-:W-:Y:S01]  /*0270*/  STG.E desc[UR4][R8.64], R13 ;  /* 0x0000000d08007986 */ /* 0x020fe2000c101904 */
[----:B------:R-:W-:Y:S05]  /*0280*/  EXIT ;  /* 0x000000000000794d */ /* 0x000fea0003800000 */
.L_x_0:
[----:B------:R-:W-:-:S00]  /*0290*/  BRA `(.L_x_0) ;  /* 0xfffffffc00fc7947 */ /* 0x000fc0000383ffff */
[----:B------:R-:W-:-:S00]  /*02a0*/  NOP ;  /* 0x0000000000007918 */ /* 0x000fc00000000000 */
        /* <DEDUP_REMOVED lines=13> */
.L_x_1:


//--------------------- .nv.constant0.triton_poi_fused_slice_18 --------------------------
	.section	.nv.constant0.triton_poi_fused_slice_18,"a",@progbits
	.sectionflags	@""
	.align	4
.nv.constant0.triton_poi_fused_slice_18:
	.zero		552
